//
// Generated by NVIDIA NVVM Compiler
//
// Compiler Build ID: CL-36424714
// Cuda compilation tools, release 13.0, V13.0.88
// Based on NVVM 20.0.0
//

.version 9.0
.target sm_100
.address_size 64

	// .globl	_Z8myKernelv
.extern .func  (.param .b32 func_retval0) vprintf
(
	.param .b64 vprintf_param_0,
	.param .b64 vprintf_param_1
)
;
.global .align 1 .b8 $str[30] = {72, 101, 108, 108, 111, 32, 102, 114, 111, 109, 32, 116, 104, 101, 32, 71, 80, 85, 32, 116, 104, 114, 101, 97, 100, 32, 37, 100, 10};

.visible .entry _Z8myKernelv()
{
	.local .align 8 .b8 	__local_depot0[8];
	.reg .b64 	%SP;
	.reg .b64 	%SPL;
	.reg .b32 	%r<4>;
	.reg .b64 	%rd<5>;

	mov.u64 	%SPL, __local_depot0;
	cvta.local.u64 	%SP, %SPL;
	add.u64 	%rd1, %SP, 0;
	add.u64 	%rd2, %SPL, 0;
	mov.u32 	%r1, %tid.x;
	st.local.u32 	[%rd2], %r1;
	mov.u64 	%rd3, $str;
	cvta.global.u64 	%rd4, %rd3;
	{ // callseq 0, 0
	.param .b64 param0;
	st.param.b64 	[param0], %rd4;
	.param .b64 param1;
	st.param.b64 	[param1], %rd1;
	.param .b32 retval0;
	call.uni (retval0), 
	vprintf, 
	(
	param0, 
	param1
	);
	ld.param.b32 	%r2, [retval0];
	} // callseq 0
	ret;

}


// ===== COMPILED SASS (sm_100) =====

	.target	sm_100

	.elftype	@"ET_EXEC"


//--------------------- .note.nv.tkinfo           --------------------------
	.section	.note.nv.tkinfo,"",@"SHT_NOTE"
	.sectionflags	@"SHF_NOTE_NV_TKINFO"
	.tkinfo
        /*0018*/ 	.word	0x00000002
        /*0030*/ 	.string	""
        /*0030*/ 	.string	"ptxas"
        /*0030*/ 	.string	"Cuda compilation tools, release 13.0, V13.0.88"
        /*0030*/ 	.string	"Build cuda_13.0.r13.0/compiler.36424714_0"
        /*0030*/ 	.string	"-arch sm_100 -m 64 "



//--------------------- .note.nv.cuinfo           --------------------------
	.section	.note.nv.cuinfo,"",@"SHT_NOTE"
	.sectionflags	@"SHF_NOTE_NV_CUINFO"
        /*0018*/ 	.short	0x0002
        /*001a*/ 	.short	0x0064
        /*001c*/ 	.short	0x0082
	.zero		2


//--------------------- .nv.info                  --------------------------
	.section	.nv.info,"",@"SHT_CUDA_INFO"
	.align	4


	//----- nvinfo : EIATTR_REGCOUNT
	.align		4
        /*0000*/ 	.byte	0x04, 0x2f
        /*0002*/ 	.short	(.L_2 - .L_1)
	.align		4
.L_1:
        /*0004*/ 	.word	index@(_Z8myKernelv)
        /*0008*/ 	.word	0x00000018


	//----- nvinfo : EIATTR_FRAME_SIZE
	.align		4
.L_2:
        /*000c*/ 	.byte	0x04, 0x11
        /*000e*/ 	.short	(.L_4 - .L_3)
	.align		4
.L_3:
        /*0010*/ 	.word	index@(_Z8myKernelv)
        /*0014*/ 	.word	0x00000008


	//----- nvinfo : EIATTR_MIN_STACK_SIZE
	.align		4
.L_4:
        /*0018*/ 	.byte	0x04, 0x12
        /*001a*/ 	.short	(.L_6 - .L_5)
	.align		4
.L_5:
        /*001c*/ 	.word	index@(_Z8myKernelv)
        /*0020*/ 	.word	0x00000008
.L_6:


//--------------------- .nv.compat                --------------------------
	.section	.nv.compat,"",@"SHT_CUDA_COMPAT_INFO"
	.align	4
        /*0000*/ 	.byte	0x02, 0x09, 0x00, 0x00, 0x02, 0x02, 0x01, 0x00, 0x02, 0x05, 0x05, 0x00, 0x03, 0x07, 0x01, 0x01
        /*0010*/ 	.byte	0x02, 0x03, 0x00, 0x00, 0x02, 0x06, 0x01, 0x00, 0x04, 0x0b, 0x08, 0x00, 0x09, 0x00, 0x00, 0x00
        /*0020*/ 	.byte	0x00, 0x00, 0x00, 0x00


//--------------------- .nv.info._Z8myKernelv     --------------------------
	.section	.nv.info._Z8myKernelv,"",@"SHT_CUDA_INFO"
	.sectionflags	@""
	.align	4


	//----- nvinfo : EIATTR_CUDA_API_VERSION
	.align		4
        /*0000*/ 	.byte	0x04, 0x37
        /*0002*/ 	.short	(.L_8 - .L_7)
.L_7:
        /*0004*/ 	.word	0x00000082


	//----- nvinfo : EIATTR_SPARSE_MMA_MASK
	.align		4
.L_8:
        /*0008*/ 	.byte	0x03, 0x50
        /*000a*/ 	.short	0x0000


	//----- nvinfo : EIATTR_MAXREG_COUNT
	.align		4
        /*000c*/ 	.byte	0x03, 0x1b
        /*000e*/ 	.short	0x00ff


	//----- nvinfo : EIATTR_EXTERNS
	.align		4
        /*0010*/ 	.byte	0x04, 0x0f
        /*0012*/ 	.short	(.L_10 - .L_9)


	//   ....[0]....
	.align		4
.L_9:
        /*0014*/ 	.word	index@(vprintf)


	//----- nvinfo : EIATTR_MERCURY_ISA_VERSION
	.align		4
.L_10:
        /*0018*/ 	.byte	0x03, 0x5f
        /*001a*/ 	.short	0x0101


	//----- nvinfo : EIATTR_VRC_CTA_INIT_COUNT
	.align		4
        /*001c*/ 	.byte	0x02, 0x4a
	.zero		1
	.zero		1


	//----- nvinfo : EIATTR_SYSCALL_OFFSETS
	.align		4
        /*0020*/ 	.byte	0x04, 0x46
        /*0022*/ 	.short	(.L_12 - .L_11)


	//   ....[0]....
.L_11:
        /*0024*/ 	.word	0x000000e0


	//----- nvinfo : EIATTR_EXIT_INSTR_OFFSETS
	.align		4
.L_12:
        /*0028*/ 	.byte	0x04, 0x1c
        /*002a*/ 	.short	(.L_14 - .L_13)


	//   ....[0]....
.L_13:
        /*002c*/ 	.word	0x000000f0


	//----- nvinfo : EIATTR_SW_WAR
	.align		4
.L_14:
        /*0030*/ 	.byte	0x04, 0x36
        /*0032*/ 	.short	(.L_16 - .L_15)
.L_15:
        /*0034*/ 	.word	0x00000008
.L_16:


//--------------------- .nv.callgraph             --------------------------
	.section	.nv.callgraph,"",@"SHT_CUDA_CALLGRAPH"
	.align	4
	.sectionentsize	8
	.align		4
        /*0000*/ 	.word	0x00000000
	.align		4
        /*0004*/ 	.word	0xffffffff
	.align		4
        /*0008*/ 	.word	index@(_Z8myKernelv)
	.align		4
        /*000c*/ 	.word	index@(vprintf)
	.align		4
        /*0010*/ 	.word	0x00000000
	.align		4
        /*0014*/ 	.word	0xfffffffe
	.align		4
        /*0018*/ 	.word	0x00000000
	.align		4
        /*001c*/ 	.word	0xfffffffd
	.align		4
        /*0020*/ 	.word	0x00000000
	.align		4
        /*0024*/ 	.word	0xfffffffc


//--------------------- .nv.constant4             --------------------------
	.section	.nv.constant4,"a",@progbits
	.align	8
	.align		8
.nv.constant4:
        /*0000*/ 	.dword	vprintf
	.align		8
        /*0008*/ 	.dword	$str


//--------------------- .text._Z8myKernelv        --------------------------
	.section	.text._Z8myKernelv,"ax",@progbits
	.align	128
        .global         _Z8myKernelv
        .type           _Z8myKernelv,@function
        .size           _Z8myKernelv,(.L_x_2 - _Z8myKernelv)
        .other          _Z8myKernelv,@"STO_CUDA_ENTRY STV_DEFAULT"
_Z8myKernelv:
.text._Z8myKernelv:
[----:B------:R-:W0:Y:S01]  /*0000*/  LDC R1, c[0x0][0x37c] ;  /* 0x0000df00ff017b82 */ /* 0x000e220000000800 */
[----:B------:R-:W1:Y:S01]  /*0010*/  S2R R8, SR_TID.X ;  /* 0x0000000000087919 */ /* 0x000e620000002100 */
[----:B0-----:R-:W-:Y:S01]  /*0020*/  VIADD R1, R1, 0xfffffff8 ;  /* 0xfffffff801017836 */ /* 0x001fe20000000000 */
[----:B------:R-:W-:Y:S01]  /*0030*/  MOV R0, 0x0 ;  /* 0x0000000000007802 */ /* 0x000fe20000000f00 */
[----:B------:R-:W0:Y:S04]  /*0040*/  LDCU UR4, c[0x0][0x2f8] ;  /* 0x00005f00ff0477ac */ /* 0x000e280008000800 */
[----:B------:R2:W3:Y:S01]  /*0050*/  LDC.64 R2, c[0x4][R0] ;  /* 0x0100000000027b82 */ /* 0x0004e20000000a00 */
[----:B------:R-:W4:Y:S01]  /*0060*/  LDCU.64 UR6, c[0x4][0x8] ;  /* 0x01000100ff0677ac */ /* 0x000f220008000a00 */
[----:B------:R-:W5:Y:S01]  /*0070*/  LDCU UR5, c[0x0][0x2fc] ;  /* 0x00005f80ff0577ac */ /* 0x000f620008000800 */
[----:B0-----:R-:W-:Y:S01]  /*0080*/  IADD3 R6, P0, PT, R1, UR4, RZ ;  /* 0x0000000401067c10 */ /* 0x001fe2000ff1e0ff */
[----:B----4-:R-:W-:Y:S01]  /*0090*/  IMAD.U32 R4, RZ, RZ, UR6 ;  /* 0x00000006ff047e24 */ /* 0x010fe2000f8e00ff */
[----:B------:R-:W-:-:S03]  /*00a0*/  MOV R5, UR7 ;  /* 0x0000000700057c02 */ /* 0x000fc60008000f00 */
[----:B-----5:R-:W-:Y:S01]  /*00b0*/  IMAD.X R7, RZ, RZ, UR5, P0 ;  /* 0x00000005ff077e24 */ /* 0x020fe200080e06ff */
[----:B-1----:R2:W-:Y:S07]  /*00c0*/  STL [R1], R8 ;  /* 0x0000000801007387 */ /* 0x0025ee0000100800 */
[----:B------:R-:W-:-:S07]  /*00d0*/  LEPC R20, `(.L_x_0) ;  /* 0x000000001014794e */ /* 0x000fce0000000000 */
[----:B--23--:R-:W-:Y:S05]  /*00e0*/  CALL.ABS.NOINC R2 ;  /* 0x0000000002007343 */ /* 0x00cfea0003c00000 */
.L_x_0:
[----:B------:R-:W-:Y:S05]  /*00f0*/  EXIT ;  /* 0x000000000000794d */ /* 0x000fea0003800000 */
.L_x_1:
[----:B------:R-:W-:-:S00]  /*0100*/  BRA `(.L_x_1) ;  /* 0xfffffffc00fc7947 */ /* 0x000fc0000383ffff */
[----:B------:R-:W-:-:S00]  /*0110*/  NOP ;  /* 0x0000000000007918 */ /* 0x000fc00000000000 */
        /* <DEDUP_REMOVED lines=14> */
.L_x_2:


//--------------------- .nv.global.init           --------------------------
	.section	.nv.global.init,"aw",@progbits
.nv.global.init:
	.type		$str,@object
	.size		$str,(.L_0 - $str)
$str:
        /*0000*/ 	.byte	0x48, 0x65, 0x6c, 0x6c, 0x6f, 0x20, 0x66, 0x72, 0x6f, 0x6d, 0x20, 0x74, 0x68, 0x65, 0x20, 0x47
        /*0010*/ 	.byte	0x50, 0x55, 0x20, 0x74, 0x68, 0x72, 0x65, 0x61, 0x64, 0x20, 0x25, 0x64, 0x0a, 0x00
.L_0:


//--------------------- .nv.shared.reserved.0     --------------------------
	.section	.nv.shared.reserved.0,"aw",@nobits
	.weak		__nv_reservedSMEM_offset_0_alias
	.size		__nv_reservedSMEM_offset_0_alias, 0, 64
	.other		__nv_reservedSMEM_offset_0_alias,@"STO_CUDA_RESERVED_SHARED STV_DEFAULT"
__nv_reservedSMEM_offset_0_alias:
	.zero		0
	.zero		64


//--------------------- .nv.constant0._Z8myKernelv --------------------------
	.section	.nv.constant0._Z8myKernelv,"a",@progbits
	.sectionflags	@""
	.align	4
.nv.constant0._Z8myKernelv:
	.zero		896


//--------------------- SYMBOLS --------------------------

	.type		.nv.reservedSmem.offset0,@object
	.size		.nv.reservedSmem.offset0,0x4
	.type		vprintf,@function
